	.headerflags	@"EF_CUDA_TEXMODE_UNIFIED EF_CUDA_64BIT_ADDRESS EF_CUDA_ACCELERATORS EF_CUDA_SM90 EF_CUDA_VIRTUAL_SM(EF_CUDA_SM90)"
	.elftype	@"ET_EXEC"


//--------------------- .nv.info                  --------------------------
	.section	.nv.info,"",@"SHT_CUDA_INFO"
	.align	4


	//----- nvinfo : EIATTR_REGCOUNT
	.align		4
        /*0000*/ 	.byte	0x04, 0x2f
        /*0002*/ 	.short	(.L_1 - .L_0)
	.align		4
.L_0:
        /*0004*/ 	.word	index@(triton_poi_fused_view_5)
        /*0008*/ 	.word	0x00000019


	//----- nvinfo : EIATTR_MIN_STACK_SIZE
	.align		4
.L_1:
        /*000c*/ 	.byte	0x04, 0x12
        /*000e*/ 	.short	(.L_3 - .L_2)
	.align		4
.L_2:
        /*0010*/ 	.word	index@(triton_poi_fused_view_5)
        /*0014*/ 	.word	0x00000000


	//----- nvinfo : EIATTR_FRAME_SIZE
	.align		4
.L_3:
        /*0018*/ 	.byte	0x04, 0x11
        /*001a*/ 	.short	(.L_5 - .L_4)
	.align		4
.L_4:
        /*001c*/ 	.word	index@(triton_poi_fused_view_5)
        /*0020*/ 	.word	0x00000000


	//----- nvinfo : EIATTR_MIN_STACK_SIZE
	.align		4
.L_5:
        /*0024*/ 	.byte	0x04, 0x12
        /*0026*/ 	.short	(.L_7 - .L_6)
	.align		4
.L_6:
        /*0028*/ 	.word	index@(triton_poi_fused_view_5)
        /*002c*/ 	.word	0x00000000
.L_7:


//--------------------- .nv.info.triton_poi_fused_view_5 --------------------------
	.section	.nv.info.triton_poi_fused_view_5,"",@"SHT_CUDA_INFO"
	.sectionflags	@""
	.align	4


	//----- nvinfo : EIATTR_CUDA_API_VERSION
	.align		4
        /*0000*/ 	.byte	0x04, 0x37
        /*0002*/ 	.short	(.L_9 - .L_8)
.L_8:
        /*0004*/ 	.word	0x0000007c


	//----- nvinfo : EIATTR_KPARAM_INFO
	.align		4
.L_9:
        /*0008*/ 	.byte	0x04, 0x17
        /*000a*/ 	.short	(.L_11 - .L_10)
.L_10:
        /*000c*/ 	.word	0x00000000
        /*0010*/ 	.short	0x0003
        /*0012*/ 	.short	0x0014
        /*0014*/ 	.byte	0x00, 0xf0, 0x11, 0x00


	//----- nvinfo : EIATTR_KPARAM_INFO
	.align		4
.L_11:
        /*0018*/ 	.byte	0x04, 0x17
        /*001a*/ 	.short	(.L_13 - .L_12)
.L_12:
        /*001c*/ 	.word	0x00000000
        /*0020*/ 	.short	0x0002
        /*0022*/ 	.short	0x0010
        /*0024*/ 	.byte	0x00, 0xf0, 0x11, 0x00


	//----- nvinfo : EIATTR_KPARAM_INFO
	.align		4
.L_13:
        /*0028*/ 	.byte	0x04, 0x17
        /*002a*/ 	.short	(.L_15 - .L_14)
.L_14:
        /*002c*/ 	.word	0x00000000
        /*0030*/ 	.short	0x0001
        /*0032*/ 	.short	0x0008
        /*0034*/ 	.byte	0x00, 0xf4, 0x21, 0x00


	//----- nvinfo : EIATTR_KPARAM_INFO
	.align		4
.L_15:
        /*0038*/ 	.byte	0x04, 0x17
        /*003a*/ 	.short	(.L_17 - .L_16)
.L_16:
        /*003c*/ 	.word	0x00000000
        /*0040*/ 	.short	0x0000
        /*0042*/ 	.short	0x0000
        /*0044*/ 	.byte	0x00, 0xf4, 0x21, 0x00


	//----- nvinfo : EIATTR_SPARSE_MMA_MASK
	.align		4
.L_17:
        /*0048*/ 	.byte	0x03, 0x50
        /*004a*/ 	.short	0x0000


	//----- nvinfo : EIATTR_MAXREG_COUNT
	.align		4
        /*004c*/ 	.byte	0x03, 0x1b
        /*004e*/ 	.short	0x00ff


	//----- nvinfo : EIATTR_EXIT_INSTR_OFFSETS
	.align		4
        /*0050*/ 	.byte	0x04, 0x1c
        /*0052*/ 	.short	(.L_19 - .L_18)


	//   ....[0]....
.L_18:
        /*0054*/ 	.word	0x00000510


	//   ....[1]....
        /*0058*/ 	.word	0x00000560


	//----- nvinfo : EIATTR_REQNTID
	.align		4
.L_19:
        /*005c*/ 	.byte	0x04, 0x10
        /*005e*/ 	.short	(.L_21 - .L_20)
.L_20:
        /*0060*/ 	.word	0x00000080
        /*0064*/ 	.word	0x00000001
        /*0068*/ 	.word	0x00000001


	//----- nvinfo : EIATTR_CBANK_PARAM_SIZE
	.align		4
.L_21:
        /*006c*/ 	.byte	0x03, 0x19
        /*006e*/ 	.short	0x0018


	//----- nvinfo : EIATTR_PARAM_CBANK
	.align		4
        /*0070*/ 	.byte	0x04, 0x0a
        /*0072*/ 	.short	(.L_23 - .L_22)
	.align		4
.L_22:
        /*0074*/ 	.word	index@(.nv.constant0.triton_poi_fused_view_5)
        /*0078*/ 	.short	0x0210
        /*007a*/ 	.short	0x0018


	//----- nvinfo : EIATTR_SW_WAR
	.align		4
.L_23:
        /*007c*/ 	.byte	0x04, 0x36
        /*007e*/ 	.short	(.L_25 - .L_24)
.L_24:
        /*0080*/ 	.word	0x00000008
.L_25:


//--------------------- .nv.callgraph             --------------------------
	.section	.nv.callgraph,"",@"SHT_CUDA_CALLGRAPH"
	.align	4
	.sectionentsize	8
	.align		4
        /*0000*/ 	.word	0x00000000
	.align		4
        /*0004*/ 	.word	0xffffffff
	.align		4
        /*0008*/ 	.word	0x00000000
	.align		4
        /*000c*/ 	.word	0xfffffffe
	.align		4
        /*0010*/ 	.word	0x00000000
	.align		4
        /*0014*/ 	.word	0xfffffffd
	.align		4
        /*0018*/ 	.word	0x00000000
	.align		4
        /*001c*/ 	.word	0xfffffffc


//--------------------- .text.triton_poi_fused_view_5 --------------------------
	.section	.text.triton_poi_fused_view_5,"ax",@progbits
	.sectionflags	@"SHF_BARRIERS=1"
	.align	128
        .global         triton_poi_fused_view_5
        .type           triton_poi_fused_view_5,@function
        .size           triton_poi_fused_view_5,(.L_x_1 - triton_poi_fused_view_5)
        .other          triton_poi_fused_view_5,@"STO_CUDA_ENTRY STV_DEFAULT"
triton_poi_fused_view_5:
.text.triton_poi_fused_view_5:
[----:B------:R-:W0:Y:S02]  /*0000*/  LDC R1, c[0x0][0x28] ;  /* 0x00000a00ff017b82 */ /* 0x000e240000000800 */
[----:B------:R-:W1:Y:S01]  /*0010*/  S2R R0, SR_CTAID.X ;  /* 0x0000000000007919 */ /* 0x000e620000002500 */
[----:B------:R-:W2:Y:S01]  /*0020*/  LDC.64 R8, c[0x0][0x210] ;  /* 0x00008400ff087b82 */ /* 0x000ea20000000a00 */
[----:B------:R-:W-:Y:S01]  /*0030*/  CS2R R6, SRZ ;  /* 0x0000000000067805 */ /* 0x000fe2000001ff00 */
[----:B------:R-:W-:Y:S01]  /*0040*/  ULDC.64 UR6, c[0x0][0x208] ;  /* 0x0000820000067ab9 */ /* 0x000fe20000000a00 */
[----:B------:R-:W3:Y:S01]  /*0050*/  S2R R2, SR_TID.X ;  /* 0x0000000000027919 */ /* 0x000ee20000002100 */
[----:B------:R-:W4:Y:S01]  /*0060*/  S2R R16, SR_CTAID.Y ;  /* 0x0000000000107919 */ /* 0x000f220000002600 */
[----:B-1----:R-:W-:Y:S02]  /*0070*/  IMAD.SHL.U32 R0, R0, 0x10, RZ ;  /* 0x0000001000007824 */ /* 0x002fe400078e00ff */
[----:B---3--:R-:W-:Y:S01]  /*0080*/  IMAD.SHL.U32 R17, R2, 0x4, RZ ;  /* 0x0000000402117824 */ /* 0x008fe200078e00ff */
[----:B------:R-:W-:Y:S01]  /*0090*/  SHF.R.U32.HI R3, RZ, 0x2, R2 ;  /* 0x00000002ff037819 */ /* 0x000fe20000011602 */
[----:B----4-:R-:W-:-:S03]  /*00a0*/  IMAD.SHL.U32 R16, R16, 0x40, RZ ;  /* 0x0000004010107824 */ /* 0x010fc600078e00ff */
[----:B------:R-:W-:Y:S02]  /*00b0*/  LOP3.LUT R11, R0, 0xc, R17, 0xf8, !PT ;  /* 0x0000000c000b7812 */ /* 0x000fe400078ef811 */
[----:B------:R-:W-:Y:S02]  /*00c0*/  SGXT.U32 R3, R3, 0x5 ;  /* 0x000000050303781a */ /* 0x000fe40000000000 */
[----:B------:R-:W-:Y:S02]  /*00d0*/  ISETP.GE.AND P0, PT, R11, 0x10, PT ;  /* 0x000000100b00780c */ /* 0x000fe40003f06270 */
[----:B------:R-:W-:Y:S02]  /*00e0*/  LOP3.LUT R5, R16, R3, RZ, 0xfc, !PT ;  /* 0x0000000310057212 */ /* 0x000fe400078efcff */
[----:B------:R-:W-:Y:S02]  /*00f0*/  LOP3.LUT R10, R16, 0x20, R3, 0xfe, !PT ;  /* 0x00000020100a7812 */ /* 0x000fe400078efe03 */
[C---:B------:R-:W-:Y:S01]  /*0100*/  ISETP.LT.AND P1, PT, R5.reuse, 0x200, !P0 ;  /* 0x000002000500780c */ /* 0x040fe20004721270 */
[--C-:B------:R-:W-:Y:S01]  /*0110*/  IMAD R13, R5, 0x10, R11.reuse ;  /* 0x00000010050d7824 */ /* 0x100fe200078e020b */
[C---:B------:R-:W-:Y:S01]  /*0120*/  ISETP.LT.AND P0, PT, R10.reuse, 0x200, !P0 ;  /* 0x000002000a00780c */ /* 0x040fe20004701270 */
[----:B------:R-:W-:Y:S01]  /*0130*/  IMAD R15, R10, 0x10, R11 ;  /* 0x000000100a0f7824 */ /* 0x000fe200078e020b */
[----:B------:R-:W-:Y:S01]  /*0140*/  CS2R R4, SRZ ;  /* 0x0000000000047805 */ /* 0x000fe2000001ff00 */
[----:B--2---:R-:W-:Y:S01]  /*0150*/  IMAD.WIDE R12, R13, 0x4, R8 ;  /* 0x000000040d0c7825 */ /* 0x004fe200078e0208 */
[----:B------:R-:W-:-:S03]  /*0160*/  CS2R R10, SRZ ;  /* 0x00000000000a7805 */ /* 0x000fc6000001ff00 */
[----:B------:R-:W-:Y:S01]  /*0170*/  IMAD.WIDE R14, R15, 0x4, R8 ;  /* 0x000000040f0e7825 */ /* 0x000fe200078e0208 */
[----:B------:R-:W-:-:S03]  /*0180*/  CS2R R8, SRZ ;  /* 0x0000000000087805 */ /* 0x000fc6000001ff00 */
[----:B------:R1:W2:Y:S04]  /*0190*/  @P1 LDG.E.EL.128 R4, desc[UR6][R12.64] ;  /* 0x000000060c041981 */ /* 0x0002a8000c2e1d00 */
[----:B------:R3:W4:Y:S01]  /*01a0*/  @P0 LDG.E.EL.128 R8, desc[UR6][R14.64] ;  /* 0x000000060e080981 */ /* 0x000722000c2e1d00 */
[----:B------:R-:W5:Y:S01]  /*01b0*/  S2UR UR5, SR_CgaCtaId ;  /* 0x00000000000579c3 */ /* 0x000f620000008800 */
[C---:B------:R-:W-:Y:S01]  /*01c0*/  IMAD.SHL.U32 R18, R2.reuse, 0x100, RZ ;  /* 0x0000010002127824 */ /* 0x040fe200078e00ff */
[----:B------:R-:W-:Y:S01]  /*01d0*/  UMOV UR4, 0x400 ;  /* 0x0000040000047882 */ /* 0x000fe20000000000 */
[----:B------:R-:W-:Y:S02]  /*01e0*/  LOP3.LUT R22, R2, 0x70, RZ, 0xc0, !PT ;  /* 0x0000007002167812 */ /* 0x000fe400078ec0ff */
[----:B------:R-:W-:-:S02]  /*01f0*/  LOP3.LUT R16, R16, 0x3c, R17, 0xf8, !PT ;  /* 0x0000003c10107812 */ /* 0x000fc400078ef811 */
[----:B------:R-:W-:Y:S02]  /*0200*/  LOP3.LUT R18, R18, 0x300, RZ, 0xc0, !PT ;  /* 0x0000030012127812 */ /* 0x000fe400078ec0ff */
[----:B------:R-:W-:Y:S02]  /*0210*/  SHF.R.U32.HI R2, RZ, 0x4, R2 ;  /* 0x00000004ff027819 */ /* 0x000fe40000011602 */
[C---:B-1----:R-:W-:Y:S02]  /*0220*/  LOP3.LUT R12, R18.reuse, 0x40, RZ, 0xfc, !PT ;  /* 0x00000040120c7812 */ /* 0x042fe400078efcff */
[C---:B------:R-:W-:Y:S02]  /*0230*/  LOP3.LUT R13, R18.reuse, 0x80, RZ, 0xfc, !PT ;  /* 0x00000080120d7812 */ /* 0x040fe400078efcff */
[C---:B------:R-:W-:Y:S02]  /*0240*/  LOP3.LUT R3, R18.reuse, R3, RZ, 0xfc, !PT ;  /* 0x0000000312037212 */ /* 0x040fe400078efcff */
[----:B------:R-:W-:-:S02]  /*0250*/  LOP3.LUT R19, R18, 0xc0, RZ, 0xfc, !PT ;  /* 0x000000c012137812 */ /* 0x000fc400078efcff */
[----:B------:R-:W-:Y:S01]  /*0260*/  ISETP.GE.AND P0, PT, R16, 0x200, PT ;  /* 0x000002001000780c */ /* 0x000fe20003f06270 */
[----:B-----5:R-:W-:-:S06]  /*0270*/  UPRMT UR4, UR5, 0x654, UR4 ;  /* 0x0000065405047896 */ /* 0x020fcc0008000004 */
[----:B------:R-:W-:Y:S01]  /*0280*/  LEA.HI R18, R18, UR4, RZ, 0x1e ;  /* 0x0000000412127c11 */ /* 0x000fe2000f8ff0ff */
[----:B------:R-:W-:Y:S01]  /*0290*/  VIADD R22, R22, UR4 ;  /* 0x0000000416167c36 */ /* 0x000fe20008000000 */
[----:B------:R-:W-:Y:S02]  /*02a0*/  LEA.HI R12, R12, UR4, RZ, 0x1e ;  /* 0x000000040c0c7c11 */ /* 0x000fe4000f8ff0ff */
[----:B---3--:R-:W-:Y:S02]  /*02b0*/  LEA.HI R14, R13, UR4, RZ, 0x1e ;  /* 0x000000040d0e7c11 */ /* 0x008fe4000f8ff0ff */
[----:B------:R-:W-:Y:S01]  /*02c0*/  LEA.HI R20, R19, UR4, RZ, 0x1e ;  /* 0x0000000413147c11 */ /* 0x000fe2000f8ff0ff */
[C---:B------:R-:W-:Y:S02]  /*02d0*/  IMAD R19, R3.reuse, 0x4, R18 ;  /* 0x0000000403137824 */ /* 0x040fe400078e0212 */
[C---:B------:R-:W-:Y:S02]  /*02e0*/  IMAD R18, R3.reuse, 0x4, R12 ;  /* 0x0000000403127824 */ /* 0x040fe400078e020c */
[----:B------:R-:W-:-:S02]  /*02f0*/  IMAD R21, R3, 0x4, R14 ;  /* 0x0000000403157824 */ /* 0x000fc400078e020e */
[----:B------:R-:W-:Y:S01]  /*0300*/  IMAD R20, R3, 0x4, R20 ;  /* 0x0000000403147824 */ /* 0x000fe200078e0214 */
[----:B------:R-:W-:Y:S02]  /*0310*/  LOP3.LUT R3, R17, 0x1fc, RZ, 0xc0, !PT ;  /* 0x000001fc11037812 */ /* 0x000fe400078ec0ff */
[----:B------:R-:W-:-:S03]  /*0320*/  SHF.R.S32.HI R17, RZ, 0x1f, R16 ;  /* 0x0000001fff117819 */ /* 0x000fc60000011410 */
[----:B------:R-:W-:Y:S01]  /*0330*/  IMAD R12, R3, 0x4, R22 ;  /* 0x00000004030c7824 */ /* 0x000fe200078e0216 */
[----:B------:R-:W-:Y:S01]  /*0340*/  LEA.HI R17, R17, R16, RZ, 0x7 ;  /* 0x0000001011117211 */ /* 0x000fe200078f38ff */
[----:B--2---:R-:W-:Y:S04]  /*0350*/  STS [R19], R4 ;  /* 0x0000000413007388 */ /* 0x004fe80000000800 */
[----:B------:R1:W-:Y:S04]  /*0360*/  STS [R18+0x100], R5 ;  /* 0x0001000512007388 */ /* 0x0003e80000000800 */
[----:B------:R-:W-:Y:S04]  /*0370*/  STS [R21+0x200], R6 ;  /* 0x0002000615007388 */ /* 0x000fe80000000800 */
[----:B------:R2:W-:Y:S01]  /*0380*/  STS [R20+0x300], R7 ;  /* 0x0003000714007388 */ /* 0x0005e20000000800 */
[----:B-1----:R-:W1:Y:S03]  /*0390*/  LDC.64 R4, c[0x0][0x218] ;  /* 0x00008600ff047b82 */ /* 0x002e660000000a00 */
[----:B----4-:R3:W-:Y:S04]  /*03a0*/  STS [R19+0x80], R8 ;  /* 0x0000800813007388 */ /* 0x0107e80000000800 */
[----:B------:R-:W-:Y:S01]  /*03b0*/  STS [R18+0x180], R9 ;  /* 0x0001800912007388 */ /* 0x000fe20000000800 */
[----:B--2---:R-:W-:Y:S01]  /*03c0*/  SGXT.U32 R7, R2, 0x3 ;  /* 0x000000030207781a */ /* 0x004fe20000000000 */
[----:B------:R-:W-:-:S02]  /*03d0*/  IMAD.SHL.U32 R2, R17, 0x10, RZ ;  /* 0x0000001011027824 */ /* 0x000fc400078e00ff */
[----:B------:R-:W-:Y:S01]  /*03e0*/  STS [R21+0x280], R10 ;  /* 0x0002800a15007388 */ /* 0x000fe20000000800 */
[----:B------:R-:W-:Y:S02]  /*03f0*/  LOP3.LUT R17, R17, 0xffffff80, RZ, 0xc0, !PT ;  /* 0xffffff8011117812 */ /* 0x000fe400078ec0ff */
[----:B------:R-:W-:Y:S01]  /*0400*/  LOP3.LUT R7, R0, R7, RZ, 0xfc, !PT ;  /* 0x0000000700077212 */ /* 0x000fe200078efcff */
[----:B------:R-:W-:Y:S01]  /*0410*/  STS [R20+0x380], R11 ;  /* 0x0003800b14007388 */ /* 0x000fe20000000800 */
[----:B------:R-:W-:Y:S02]  /*0420*/  LOP3.LUT R0, R3, 0x200, RZ, 0xfc, !PT ;  /* 0x0000020003007812 */ /* 0x000fe400078efcff */
[----:B------:R-:W-:Y:S01]  /*0430*/  LOP3.LUT R2, R2, 0xfffff800, RZ, 0xc0, !PT ;  /* 0xfffff80002027812 */ /* 0x000fe200078ec0ff */
[----:B------:R-:W-:Y:S01]  /*0440*/  BAR.SYNC.DEFER_BLOCKING 0x0 ;  /* 0x0000000000007b1d */ /* 0x000fe20000010000 */
[----:B------:R-:W-:Y:S02]  /*0450*/  SHF.R.U32.HI R6, RZ, 0x2, R0 ;  /* 0x00000002ff067819 */ /* 0x000fe40000011600 */
[----:B------:R-:W-:-:S02]  /*0460*/  LOP3.LUT R0, R7, 0x8, RZ, 0xfc, !PT ;  /* 0x0000000807007812 */ /* 0x000fc400078efcff */
[----:B------:R-:W-:Y:S02]  /*0470*/  IADD3 R2, R2, R16, -R17 ;  /* 0x0000001002027210 */ /* 0x000fe40007ffe811 */
[C---:B------:R-:W-:Y:S02]  /*0480*/  ISETP.LT.AND P1, PT, R7.reuse, 0x10, !P0 ;  /* 0x000000100700780c */ /* 0x040fe40004721270 */
[----:B------:R-:W-:Y:S01]  /*0490*/  ISETP.LT.AND P0, PT, R0, 0x10, !P0 ;  /* 0x000000100000780c */ /* 0x000fe20004701270 */
[----:B------:R-:W-:Y:S01]  /*04a0*/  IMAD R7, R7, 0x80, R2 ;  /* 0x0000008007077824 */ /* 0x000fe200078e0202 */
[----:B------:R-:W-:-:S05]  /*04b0*/  LOP3.LUT R6, R6, 0xf0, RZ, 0xc0, !PT ;  /* 0x000000f006067812 */ /* 0x000fca00078ec0ff */
[----:B---3--:R-:W-:Y:S02]  /*04c0*/  VIADD R8, R6, UR4 ;  /* 0x0000000406087c36 */ /* 0x008fe40008000000 */
[----:B-1----:R-:W-:-:S04]  /*04d0*/  IMAD.WIDE R6, R7, 0x4, R4 ;  /* 0x0000000407067825 */ /* 0x002fc800078e0204 */
[----:B------:R-:W-:Y:S01]  /*04e0*/  IMAD R8, R3, 0x4, R8 ;  /* 0x0000000403087824 */ /* 0x000fe200078e0208 */
[----:B------:R-:W1:Y:S04]  /*04f0*/  LDS.128 R12, [R12] ;  /* 0x000000000c0c7984 */ /* 0x000e680000000c00 */
[----:B-1----:R1:W-:Y:S01]  /*0500*/  @P1 STG.E.128 desc[UR6][R6.64], R12 ;  /* 0x0000000c06001986 */ /* 0x0023e2000c101d06 */
[----:B------:R-:W-:Y:S05]  /*0510*/  @!P0 EXIT ;  /* 0x000000000000894d */ /* 0x000fea0003800000 */
[----:B------:R-:W0:Y:S01]  /*0520*/  LDS.128 R8, [R8+0x800] ;  /* 0x0008000008087984 */ /* 0x000e220000000c00 */
[----:B------:R-:W-:-:S04]  /*0530*/  IMAD R3, R0, 0x80, R2 ;  /* 0x0000008000037824 */ /* 0x000fc800078e0202 */
[----:B------:R-:W-:-:S05]  /*0540*/  IMAD.WIDE R4, R3, 0x4, R4 ;  /* 0x0000000403047825 */ /* 0x000fca00078e0204 */
[----:B0-----:R-:W-:Y:S01]  /*0550*/  STG.E.128 desc[UR6][R4.64], R8 ;  /* 0x0000000804007986 */ /* 0x001fe2000c101d06 */
[----:B------:R-:W-:Y:S05]  /*0560*/  EXIT ;  /* 0x000000000000794d */ /* 0x000fea0003800000 */
.L_x_0:
[----:B------:R-:W-:-:S00]  /*0570*/  BRA `(.L_x_0) ;  /* 0xfffffffc00fc7947 */ /* 0x000fc0000383ffff */
[----:B------:R-:W-:-:S00]  /*0580*/  NOP ;  /* 0x0000000000007918 */ /* 0x000fc00000000000 */
[----:B------:R-:W-:-:S00]  /*0590*/  NOP ;  /* 0x0000000000007918 */ /* 0x000fc00000000000 */
[----:B------:R-:W-:-:S00]  /*05a0*/  NOP ;  /* 0x0000000000007918 */ /* 0x000fc00000000000 */
[----:B------:R-:W-:-:S00]  /*05b0*/  NOP ;  /* 0x0000000000007918 */ /* 0x000fc00000000000 */
[----:B------:R-:W-:-:S00]  /*05c0*/  NOP ;  /* 0x0000000000007918 */ /* 0x000fc00000000000 */
[----:B------:R-:W-:-:S00]  /*05d0*/  NOP ;  /* 0x0000000000007918 */ /* 0x000fc00000000000 */
[----:B------:R-:W-:-:S00]  /*05e0*/  NOP ;  /* 0x0000000000007918 */ /* 0x000fc00000000000 */
[----:B------:R-:W-:-:S00]  /*05f0*/  NOP ;  /* 0x0000000000007918 */ /* 0x000fc00000000000 */
.L_x_1:


//--------------------- .nv.shared.triton_poi_fused_view_5 --------------------------
	.section	.nv.shared.triton_poi_fused_view_5,"aw",@nobits
	.sectionflags	@""
	.align	16
	.zero		1024


//--------------------- .nv.constant0.triton_poi_fused_view_5 --------------------------
	.section	.nv.constant0.triton_poi_fused_view_5,"a",@progbits
	.sectionflags	@""
	.align	4
.nv.constant0.triton_poi_fused_view_5:
	.zero		552
